//
// Generated by NVIDIA NVVM Compiler
//
// Compiler Build ID: CL-36424714
// Cuda compilation tools, release 13.0, V13.0.88
// Based on NVVM 20.0.0
//

.version 9.0
.target sm_100
.address_size 64

	// .globl	_Z3addPiS_S_
.extern .func  (.param .b32 func_retval0) vprintf
(
	.param .b64 vprintf_param_0,
	.param .b64 vprintf_param_1
)
;
.global .align 1 .b8 $str[13] = {72, 101, 108, 108, 111, 32, 67, 117, 100, 97, 33, 10};

.visible .entry _Z3addPiS_S_(
	.param .u64 .ptr .align 1 _Z3addPiS_S__param_0,
	.param .u64 .ptr .align 1 _Z3addPiS_S__param_1,
	.param .u64 .ptr .align 1 _Z3addPiS_S__param_2
)
{
	.reg .b32 	%r<6>;
	.reg .b64 	%rd<9>;

	ld.param.u64 	%rd1, [_Z3addPiS_S__param_0];
	ld.param.u64 	%rd2, [_Z3addPiS_S__param_1];
	ld.param.u64 	%rd3, [_Z3addPiS_S__param_2];
	cvta.to.global.u64 	%rd4, %rd3;
	cvta.to.global.u64 	%rd5, %rd2;
	cvta.to.global.u64 	%rd6, %rd1;
	ld.global.u32 	%r1, [%rd6];
	ld.global.u32 	%r2, [%rd5];
	add.s32 	%r3, %r2, %r1;
	st.global.u32 	[%rd4], %r3;
	mov.u64 	%rd7, $str;
	cvta.global.u64 	%rd8, %rd7;
	{ // callseq 0, 0
	.param .b64 param0;
	st.param.b64 	[param0], %rd8;
	.param .b64 param1;
	st.param.b64 	[param1], 0;
	.param .b32 retval0;
	call.uni (retval0), 
	vprintf, 
	(
	param0, 
	param1
	);
	ld.param.b32 	%r4, [retval0];
	} // callseq 0
	ret;

}


// ===== COMPILED SASS (sm_100) =====

	.target	sm_100

	.elftype	@"ET_EXEC"


//--------------------- .note.nv.tkinfo           --------------------------
	.section	.note.nv.tkinfo,"",@"SHT_NOTE"
	.sectionflags	@"SHF_NOTE_NV_TKINFO"
	.tkinfo
        /*0018*/ 	.word	0x00000002
        /*0030*/ 	.string	""
        /*0030*/ 	.string	"ptxas"
        /*0030*/ 	.string	"Cuda compilation tools, release 13.0, V13.0.88"
        /*0030*/ 	.string	"Build cuda_13.0.r13.0/compiler.36424714_0"
        /*0030*/ 	.string	"-arch sm_100 -m 64 "



//--------------------- .note.nv.cuinfo           --------------------------
	.section	.note.nv.cuinfo,"",@"SHT_NOTE"
	.sectionflags	@"SHF_NOTE_NV_CUINFO"
        /*0018*/ 	.short	0x0002
        /*001a*/ 	.short	0x0064
        /*001c*/ 	.short	0x0082
	.zero		2


//--------------------- .nv.info                  --------------------------
	.section	.nv.info,"",@"SHT_CUDA_INFO"
	.align	4


	//----- nvinfo : EIATTR_REGCOUNT
	.align		4
        /*0000*/ 	.byte	0x04, 0x2f
        /*0002*/ 	.short	(.L_2 - .L_1)
	.align		4
.L_1:
        /*0004*/ 	.word	index@(_Z3addPiS_S_)
        /*0008*/ 	.word	0x00000018


	//----- nvinfo : EIATTR_FRAME_SIZE
	.align		4
.L_2:
        /*000c*/ 	.byte	0x04, 0x11
        /*000e*/ 	.short	(.L_4 - .L_3)
	.align		4
.L_3:
        /*0010*/ 	.word	index@(_Z3addPiS_S_)
        /*0014*/ 	.word	0x00000000


	//----- nvinfo : EIATTR_MIN_STACK_SIZE
	.align		4
.L_4:
        /*0018*/ 	.byte	0x04, 0x12
        /*001a*/ 	.short	(.L_6 - .L_5)
	.align		4
.L_5:
        /*001c*/ 	.word	index@(_Z3addPiS_S_)
        /*0020*/ 	.word	0x00000000
.L_6:


//--------------------- .nv.compat                --------------------------
	.section	.nv.compat,"",@"SHT_CUDA_COMPAT_INFO"
	.align	4
        /*0000*/ 	.byte	0x02, 0x09, 0x00, 0x00, 0x02, 0x02, 0x01, 0x00, 0x02, 0x05, 0x05, 0x00, 0x03, 0x07, 0x01, 0x01
        /*0010*/ 	.byte	0x02, 0x03, 0x00, 0x00, 0x02, 0x06, 0x01, 0x00, 0x04, 0x0b, 0x08, 0x00, 0x09, 0x00, 0x00, 0x00
        /*0020*/ 	.byte	0x00, 0x00, 0x00, 0x00


//--------------------- .nv.info._Z3addPiS_S_     --------------------------
	.section	.nv.info._Z3addPiS_S_,"",@"SHT_CUDA_INFO"
	.sectionflags	@""
	.align	4


	//----- nvinfo : EIATTR_CUDA_API_VERSION
	.align		4
        /*0000*/ 	.byte	0x04, 0x37
        /*0002*/ 	.short	(.L_8 - .L_7)
.L_7:
        /*0004*/ 	.word	0x00000082


	//----- nvinfo : EIATTR_KPARAM_INFO
	.align		4
.L_8:
        /*0008*/ 	.byte	0x04, 0x17
        /*000a*/ 	.short	(.L_10 - .L_9)
.L_9:
        /*000c*/ 	.word	0x00000000
        /*0010*/ 	.short	0x0002
        /*0012*/ 	.short	0x0010
        /*0014*/ 	.byte	0x00, 0xf5, 0x21, 0x00


	//----- nvinfo : EIATTR_KPARAM_INFO
	.align		4
.L_10:
        /*0018*/ 	.byte	0x04, 0x17
        /*001a*/ 	.short	(.L_12 - .L_11)
.L_11:
        /*001c*/ 	.word	0x00000000
        /*0020*/ 	.short	0x0001
        /*0022*/ 	.short	0x0008
        /*0024*/ 	.byte	0x00, 0xf5, 0x21, 0x00


	//----- nvinfo : EIATTR_KPARAM_INFO
	.align		4
.L_12:
        /*0028*/ 	.byte	0x04, 0x17
        /*002a*/ 	.short	(.L_14 - .L_13)
.L_13:
        /*002c*/ 	.word	0x00000000
        /*0030*/ 	.short	0x0000
        /*0032*/ 	.short	0x0000
        /*0034*/ 	.byte	0x00, 0xf5, 0x21, 0x00


	//----- nvinfo : EIATTR_SPARSE_MMA_MASK
	.align		4
.L_14:
        /*0038*/ 	.byte	0x03, 0x50
        /*003a*/ 	.short	0x0000


	//----- nvinfo : EIATTR_MAXREG_COUNT
	.align		4
        /*003c*/ 	.byte	0x03, 0x1b
        /*003e*/ 	.short	0x00ff


	//----- nvinfo : EIATTR_EXTERNS
	.align		4
        /*0040*/ 	.byte	0x04, 0x0f
        /*0042*/ 	.short	(.L_16 - .L_15)


	//   ....[0]....
	.align		4
.L_15:
        /*0044*/ 	.word	index@(vprintf)


	//----- nvinfo : EIATTR_MERCURY_ISA_VERSION
	.align		4
.L_16:
        /*0048*/ 	.byte	0x03, 0x5f
        /*004a*/ 	.short	0x0101


	//----- nvinfo : EIATTR_VRC_CTA_INIT_COUNT
	.align		4
        /*004c*/ 	.byte	0x02, 0x4a
	.zero		1
	.zero		1


	//----- nvinfo : EIATTR_SYSCALL_OFFSETS
	.align		4
        /*0050*/ 	.byte	0x04, 0x46
        /*0052*/ 	.short	(.L_18 - .L_17)


	//   ....[0]....
.L_17:
        /*0054*/ 	.word	0x00000100


	//----- nvinfo : EIATTR_EXIT_INSTR_OFFSETS
	.align		4
.L_18:
        /*0058*/ 	.byte	0x04, 0x1c
        /*005a*/ 	.short	(.L_20 - .L_19)


	//   ....[0]....
.L_19:
        /*005c*/ 	.word	0x00000110


	//----- nvinfo : EIATTR_CBANK_PARAM_SIZE
	.align		4
.L_20:
        /*0060*/ 	.byte	0x03, 0x19
        /*0062*/ 	.short	0x0018


	//----- nvinfo : EIATTR_PARAM_CBANK
	.align		4
        /*0064*/ 	.byte	0x04, 0x0a
        /*0066*/ 	.short	(.L_22 - .L_21)
	.align		4
.L_21:
        /*0068*/ 	.word	index@(.nv.constant0._Z3addPiS_S_)
        /*006c*/ 	.short	0x0380
        /*006e*/ 	.short	0x0018


	//----- nvinfo : EIATTR_SW_WAR
	.align		4
.L_22:
        /*0070*/ 	.byte	0x04, 0x36
        /*0072*/ 	.short	(.L_24 - .L_23)
.L_23:
        /*0074*/ 	.word	0x00000008
.L_24:


//--------------------- .nv.callgraph             --------------------------
	.section	.nv.callgraph,"",@"SHT_CUDA_CALLGRAPH"
	.align	4
	.sectionentsize	8
	.align		4
        /*0000*/ 	.word	0x00000000
	.align		4
        /*0004*/ 	.word	0xffffffff
	.align		4
        /*0008*/ 	.word	index@(_Z3addPiS_S_)
	.align		4
        /*000c*/ 	.word	index@(vprintf)
	.align		4
        /*0010*/ 	.word	0x00000000
	.align		4
        /*0014*/ 	.word	0xfffffffe
	.align		4
        /*0018*/ 	.word	0x00000000
	.align		4
        /*001c*/ 	.word	0xfffffffd
	.align		4
        /*0020*/ 	.word	0x00000000
	.align		4
        /*0024*/ 	.word	0xfffffffc


//--------------------- .nv.constant4             --------------------------
	.section	.nv.constant4,"a",@progbits
	.align	8
	.align		8
.nv.constant4:
        /*0000*/ 	.dword	vprintf
	.align		8
        /*0008*/ 	.dword	$str


//--------------------- .text._Z3addPiS_S_        --------------------------
	.section	.text._Z3addPiS_S_,"ax",@progbits
	.align	128
        .global         _Z3addPiS_S_
        .type           _Z3addPiS_S_,@function
        .size           _Z3addPiS_S_,(.L_x_2 - _Z3addPiS_S_)
        .other          _Z3addPiS_S_,@"STO_CUDA_ENTRY STV_DEFAULT"
_Z3addPiS_S_:
.text._Z3addPiS_S_:
[----:B------:R-:W0:Y:S08]  /*0000*/  LDC R1, c[0x0][0x37c] ;  /* 0x0000df00ff017b82 */ /* 0x000e300000000800 */
[----:B------:R-:W1:Y:S01]  /*0010*/  LDC.64 R2, c[0x0][0x380] ;  /* 0x0000e000ff027b82 */ /* 0x000e620000000a00 */
[----:B------:R-:W1:Y:S07]  /*0020*/  LDCU.64 UR4, c[0x0][0x358] ;  /* 0x00006b00ff0477ac */ /* 0x000e6e0008000a00 */
[----:B------:R-:W2:Y:S08]  /*0030*/  LDC.64 R8, c[0x0][0x388] ;  /* 0x0000e200ff087b82 */ /* 0x000eb00000000a00 */
[----:B------:R-:W3:Y:S01]  /*0040*/  LDC.64 R10, c[0x0][0x390] ;  /* 0x0000e400ff0a7b82 */ /* 0x000ee20000000a00 */
[----:B------:R-:W-:Y:S01]  /*0050*/  MOV R12, 0x0 ;  /* 0x00000000000c7802 */ /* 0x000fe20000000f00 */
[----:B------:R-:W4:Y:S01]  /*0060*/  LDCU.64 UR6, c[0x4][0x8] ;  /* 0x01000100ff0677ac */ /* 0x000f220008000a00 */
[----:B-1----:R-:W5:Y:S04]  /*0070*/  LDG.E R0, desc[UR4][R2.64] ;  /* 0x0000000402007981 */ /* 0x002f68000c1e1900 */
[----:B--2---:R-:W5:Y:S01]  /*0080*/  LDG.E R9, desc[UR4][R8.64] ;  /* 0x0000000408097981 */ /* 0x004f62000c1e1900 */
[----:B------:R-:W1:Y:S01]  /*0090*/  LDC.64 R12, c[0x4][R12] ;  /* 0x010000000c0c7b82 */ /* 0x000e620000000a00 */
[----:B------:R-:W-:Y:S01]  /*00a0*/  CS2R R6, SRZ ;  /* 0x0000000000067805 */ /* 0x000fe2000001ff00 */
[----:B----4-:R-:W-:-:S02]  /*00b0*/  IMAD.U32 R4, RZ, RZ, UR6 ;  /* 0x00000006ff047e24 */ /* 0x010fc4000f8e00ff */
[----:B------:R-:W-:Y:S02]  /*00c0*/  IMAD.U32 R5, RZ, RZ, UR7 ;  /* 0x00000007ff057e24 */ /* 0x000fe4000f8e00ff */
[----:B-----5:R-:W-:-:S05]  /*00d0*/  IMAD.IADD R0, R0, 0x1, R9 ;  /* 0x0000000100007824 */ /* 0x020fca00078e0209 */
[----:B01-3--:R2:W-:Y:S02]  /*00e0*/  STG.E desc[UR4][R10.64], R0 ;  /* 0x000000000a007986 */ /* 0x00b5e4000c101904 */
[----:B------:R-:W-:-:S07]  /*00f0*/  LEPC R20, `(.L_x_0) ;  /* 0x000000001014794e */ /* 0x000fce0000000000 */
[----:B--2---:R-:W-:Y:S05]  /*0100*/  CALL.ABS.NOINC R12 ;  /* 0x000000000c007343 */ /* 0x004fea0003c00000 */
.L_x_0:
[----:B------:R-:W-:Y:S05]  /*0110*/  EXIT ;  /* 0x000000000000794d */ /* 0x000fea0003800000 */
.L_x_1:
[----:B------:R-:W-:-:S00]  /*0120*/  BRA `(.L_x_1) ;  /* 0xfffffffc00fc7947 */ /* 0x000fc0000383ffff */
[----:B------:R-:W-:-:S00]  /*0130*/  NOP ;  /* 0x0000000000007918 */ /* 0x000fc00000000000 */
        /* <DEDUP_REMOVED lines=12> */
.L_x_2:


//--------------------- .nv.global.init           --------------------------
	.section	.nv.global.init,"aw",@progbits
.nv.global.init:
	.type		$str,@object
	.size		$str,(.L_0 - $str)
$str:
        /*0000*/ 	.byte	0x48, 0x65, 0x6c, 0x6c, 0x6f, 0x20, 0x43, 0x75, 0x64, 0x61, 0x21, 0x0a, 0x00
.L_0:


//--------------------- .nv.shared.reserved.0     --------------------------
	.section	.nv.shared.reserved.0,"aw",@nobits
	.weak		__nv_reservedSMEM_offset_0_alias
	.size		__nv_reservedSMEM_offset_0_alias, 0, 64
	.other		__nv_reservedSMEM_offset_0_alias,@"STO_CUDA_RESERVED_SHARED STV_DEFAULT"
__nv_reservedSMEM_offset_0_alias:
	.zero		0
	.zero		64


//--------------------- .nv.constant0._Z3addPiS_S_ --------------------------
	.section	.nv.constant0._Z3addPiS_S_,"a",@progbits
	.sectionflags	@""
	.align	4
.nv.constant0._Z3addPiS_S_:
	.zero		920


//--------------------- SYMBOLS --------------------------

	.type		.nv.reservedSmem.offset0,@object
	.size		.nv.reservedSmem.offset0,0x4
	.type		vprintf,@function
